	.headerflags	@"EF_CUDA_TEXMODE_UNIFIED EF_CUDA_64BIT_ADDRESS EF_CUDA_ACCELERATORS EF_CUDA_SM90 EF_CUDA_VIRTUAL_SM(EF_CUDA_SM90)"
	.elftype	@"ET_EXEC"


//--------------------- .nv.info                  --------------------------
	.section	.nv.info,"",@"SHT_CUDA_INFO"
	.align	4


	//----- nvinfo : EIATTR_REGCOUNT
	.align		4
        /*0000*/ 	.byte	0x04, 0x2f
        /*0002*/ 	.short	(.L_1 - .L_0)
	.align		4
.L_0:
        /*0004*/ 	.word	index@(triton_poi_fused_max_pool2d_with_indices_7)
        /*0008*/ 	.word	0x00000017


	//----- nvinfo : EIATTR_MIN_STACK_SIZE
	.align		4
.L_1:
        /*000c*/ 	.byte	0x04, 0x12
        /*000e*/ 	.short	(.L_3 - .L_2)
	.align		4
.L_2:
        /*0010*/ 	.word	index@(triton_poi_fused_max_pool2d_with_indices_7)
        /*0014*/ 	.word	0x00000000


	//----- nvinfo : EIATTR_FRAME_SIZE
	.align		4
.L_3:
        /*0018*/ 	.byte	0x04, 0x11
        /*001a*/ 	.short	(.L_5 - .L_4)
	.align		4
.L_4:
        /*001c*/ 	.word	index@(triton_poi_fused_max_pool2d_with_indices_7)
        /*0020*/ 	.word	0x00000000


	//----- nvinfo : EIATTR_MIN_STACK_SIZE
	.align		4
.L_5:
        /*0024*/ 	.byte	0x04, 0x12
        /*0026*/ 	.short	(.L_7 - .L_6)
	.align		4
.L_6:
        /*0028*/ 	.word	index@(triton_poi_fused_max_pool2d_with_indices_7)
        /*002c*/ 	.word	0x00000000
.L_7:


//--------------------- .nv.info.triton_poi_fused_max_pool2d_with_indices_7 --------------------------
	.section	.nv.info.triton_poi_fused_max_pool2d_with_indices_7,"",@"SHT_CUDA_INFO"
	.sectionflags	@""
	.align	4


	//----- nvinfo : EIATTR_CUDA_API_VERSION
	.align		4
        /*0000*/ 	.byte	0x04, 0x37
        /*0002*/ 	.short	(.L_9 - .L_8)
.L_8:
        /*0004*/ 	.word	0x0000007c


	//----- nvinfo : EIATTR_KPARAM_INFO
	.align		4
.L_9:
        /*0008*/ 	.byte	0x04, 0x17
        /*000a*/ 	.short	(.L_11 - .L_10)
.L_10:
        /*000c*/ 	.word	0x00000000
        /*0010*/ 	.short	0x0003
        /*0012*/ 	.short	0x0018
        /*0014*/ 	.byte	0x00, 0xf0, 0x11, 0x00


	//----- nvinfo : EIATTR_KPARAM_INFO
	.align		4
.L_11:
        /*0018*/ 	.byte	0x04, 0x17
        /*001a*/ 	.short	(.L_13 - .L_12)
.L_12:
        /*001c*/ 	.word	0x00000000
        /*0020*/ 	.short	0x0002
        /*0022*/ 	.short	0x0010
        /*0024*/ 	.byte	0x00, 0xf4, 0x21, 0x00


	//----- nvinfo : EIATTR_KPARAM_INFO
	.align		4
.L_13:
        /*0028*/ 	.byte	0x04, 0x17
        /*002a*/ 	.short	(.L_15 - .L_14)
.L_14:
        /*002c*/ 	.word	0x00000000
        /*0030*/ 	.short	0x0001
        /*0032*/ 	.short	0x0008
        /*0034*/ 	.byte	0x00, 0xf4, 0x21, 0x00


	//----- nvinfo : EIATTR_KPARAM_INFO
	.align		4
.L_15:
        /*0038*/ 	.byte	0x04, 0x17
        /*003a*/ 	.short	(.L_17 - .L_16)
.L_16:
        /*003c*/ 	.word	0x00000000
        /*0040*/ 	.short	0x0000
        /*0042*/ 	.short	0x0000
        /*0044*/ 	.byte	0x00, 0xf4, 0x21, 0x00


	//----- nvinfo : EIATTR_SPARSE_MMA_MASK
	.align		4
.L_17:
        /*0048*/ 	.byte	0x03, 0x50
        /*004a*/ 	.short	0x0000


	//----- nvinfo : EIATTR_MAXREG_COUNT
	.align		4
        /*004c*/ 	.byte	0x03, 0x1b
        /*004e*/ 	.short	0x00ff


	//----- nvinfo : EIATTR_EXIT_INSTR_OFFSETS
	.align		4
        /*0050*/ 	.byte	0x04, 0x1c
        /*0052*/ 	.short	(.L_19 - .L_18)


	//   ....[0]....
.L_18:
        /*0054*/ 	.word	0x000006a0


	//   ....[1]....
        /*0058*/ 	.word	0x000006c0


	//----- nvinfo : EIATTR_REQNTID
	.align		4
.L_19:
        /*005c*/ 	.byte	0x04, 0x10
        /*005e*/ 	.short	(.L_21 - .L_20)
.L_20:
        /*0060*/ 	.word	0x00000080
        /*0064*/ 	.word	0x00000001
        /*0068*/ 	.word	0x00000001


	//----- nvinfo : EIATTR_CBANK_PARAM_SIZE
	.align		4
.L_21:
        /*006c*/ 	.byte	0x03, 0x19
        /*006e*/ 	.short	0x001c


	//----- nvinfo : EIATTR_PARAM_CBANK
	.align		4
        /*0070*/ 	.byte	0x04, 0x0a
        /*0072*/ 	.short	(.L_23 - .L_22)
	.align		4
.L_22:
        /*0074*/ 	.word	index@(.nv.constant0.triton_poi_fused_max_pool2d_with_indices_7)
        /*0078*/ 	.short	0x0210
        /*007a*/ 	.short	0x001c


	//----- nvinfo : EIATTR_SW_WAR
	.align		4
.L_23:
        /*007c*/ 	.byte	0x04, 0x36
        /*007e*/ 	.short	(.L_25 - .L_24)
.L_24:
        /*0080*/ 	.word	0x00000008
.L_25:


//--------------------- .nv.callgraph             --------------------------
	.section	.nv.callgraph,"",@"SHT_CUDA_CALLGRAPH"
	.align	4
	.sectionentsize	8
	.align		4
        /*0000*/ 	.word	0x00000000
	.align		4
        /*0004*/ 	.word	0xffffffff
	.align		4
        /*0008*/ 	.word	0x00000000
	.align		4
        /*000c*/ 	.word	0xfffffffe
	.align		4
        /*0010*/ 	.word	0x00000000
	.align		4
        /*0014*/ 	.word	0xfffffffd
	.align		4
        /*0018*/ 	.word	0x00000000
	.align		4
        /*001c*/ 	.word	0xfffffffc


//--------------------- .text.triton_poi_fused_max_pool2d_with_indices_7 --------------------------
	.section	.text.triton_poi_fused_max_pool2d_with_indices_7,"ax",@progbits
	.align	128
        .global         triton_poi_fused_max_pool2d_with_indices_7
        .type           triton_poi_fused_max_pool2d_with_indices_7,@function
        .size           triton_poi_fused_max_pool2d_with_indices_7,(.L_x_1 - triton_poi_fused_max_pool2d_with_indices_7)
        .other          triton_poi_fused_max_pool2d_with_indices_7,@"STO_CUDA_ENTRY STV_DEFAULT"
triton_poi_fused_max_pool2d_with_indices_7:
.text.triton_poi_fused_max_pool2d_with_indices_7:
[----:B------:R-:W0:Y:S01]  /*0000*/  LDC R1, c[0x0][0x28] ;  /* 0x00000a00ff017b82 */ /* 0x000e220000000800 */
[----:B------:R-:W1:Y:S01]  /*0010*/  S2R R0, SR_TID.X ;  /* 0x0000000000007919 */ /* 0x000e620000002100 */
[----:B------:R-:W-:Y:S01]  /*0020*/  ULDC.64 UR4, c[0x0][0x208] ;  /* 0x0000820000047ab9 */ /* 0x000fe20000000a00 */
[----:B------:R-:W2:Y:S01]  /*0030*/  S2R R3, SR_CTAID.X ;  /* 0x0000000000037919 */ /* 0x000ea20000002500 */
[----:B------:R-:W-:Y:S01]  /*0040*/  IMAD.MOV.U32 R20, RZ, RZ, RZ ;  /* 0x000000ffff147224 */ /* 0x000fe200078e00ff */
[----:B------:R-:W-:Y:S01]  /*0050*/  ULDC.64 UR6, c[0x0][0x220] ;  /* 0x0000880000067ab9 */ /* 0x000fe20000000a00 */
[----:B-1----:R-:W-:Y:S02]  /*0060*/  LOP3.LUT R0, R0, 0x7f, RZ, 0xc0, !PT ;  /* 0x0000007f00007812 */ /* 0x002fe400078ec0ff */
[----:B--2---:R-:W-:-:S03]  /*0070*/  SHF.R.U32.HI R2, RZ, 0x18, R3 ;  /* 0x00000018ff027819 */ /* 0x004fc60000011603 */
[----:B------:R-:W-:Y:S01]  /*0080*/  IMAD R0, R3, 0x80, R0 ;  /* 0x0000008003007824 */ /* 0x000fe200078e0200 */
[----:B------:R-:W-:-:S05]  /*0090*/  SGXT.U32 R3, R2, 0x1 ;  /* 0x000000010203781a */ /* 0x000fca0000000000 */
[----:B------:R-:W-:Y:S02]  /*00a0*/  IMAD.IADD R4, R0, 0x1, R3 ;  /* 0x0000000100047824 */ /* 0x000fe400078e0203 */
[----:B------:R-:W1:Y:S03]  /*00b0*/  LDC.64 R2, c[0x0][0x210] ;  /* 0x00008400ff027b82 */ /* 0x000e660000000a00 */
[----:B------:R-:W-:Y:S02]  /*00c0*/  SHF.R.S32.HI R5, RZ, 0x1, R4 ;  /* 0x00000001ff057819 */ /* 0x000fe40000011404 */
[C---:B------:R-:W-:Y:S02]  /*00d0*/  LOP3.LUT R7, R4.reuse, 0xfffffffe, RZ, 0xc0, !PT ;  /* 0xfffffffe04077812 */ /* 0x040fe400078ec0ff */
[----:B------:R-:W-:-:S03]  /*00e0*/  LEA.HI R6, R4, R5, RZ, 0x1 ;  /* 0x0000000504067211 */ /* 0x000fc600078f08ff */
[----:B------:R-:W-:Y:S01]  /*00f0*/  IMAD.IADD R12, R0, 0x1, -R7 ;  /* 0x00000001000c7824 */ /* 0x000fe200078e0a07 */
[----:B------:R-:W-:-:S03]  /*0100*/  LOP3.LUT R6, R6, 0xfffffffe, RZ, 0xc0, !PT ;  /* 0xfffffffe06067812 */ /* 0x000fc600078ec0ff */
[C---:B------:R-:W-:Y:S02]  /*0110*/  IMAD R7, R5.reuse, 0x4, R12 ;  /* 0x0000000405077824 */ /* 0x040fe400078e020c */
[----:B------:R-:W-:Y:S01]  /*0120*/  IMAD.IADD R13, R5, 0x1, -R6 ;  /* 0x00000001050d7824 */ /* 0x000fe200078e0a06 */
[----:B------:R-:W-:Y:S01]  /*0130*/  CS2R R4, SRZ ;  /* 0x0000000000047805 */ /* 0x000fe2000001ff00 */
[----:B------:R-:W-:-:S03]  /*0140*/  IMAD.SHL.U32 R7, R7, 0x2, RZ ;  /* 0x0000000207077824 */ /* 0x000fc600078e00ff */
[----:B------:R-:W-:Y:S01]  /*0150*/  ISETP.GT.AND P0, PT, R13, RZ, PT ;  /* 0x000000ff0d00720c */ /* 0x000fe20003f04270 */
[C---:B------:R-:W-:Y:S02]  /*0160*/  VIADD R9, R7.reuse, 0xfffffffb ;  /* 0xfffffffb07097836 */ /* 0x040fe40000000000 */
[----:B------:R-:W-:Y:S01]  /*0170*/  VIADD R11, R7, 0xfffffffc ;  /* 0xfffffffc070b7836 */ /* 0x000fe20000000000 */
[C---:B------:R-:W-:Y:S01]  /*0180*/  ISETP.GT.AND P1, PT, R12.reuse, RZ, P0 ;  /* 0x000000ff0c00720c */ /* 0x040fe20000724270 */
[--C-:B-1----:R-:W-:Y:S01]  /*0190*/  IMAD.WIDE R8, R9, 0x4, R2.reuse ;  /* 0x0000000409087825 */ /* 0x102fe200078e0202 */
[----:B------:R-:W-:Y:S02]  /*01a0*/  ISETP.GT.AND P2, PT, R12, -0x1, P0 ;  /* 0xffffffff0c00780c */ /* 0x000fe40000744270 */
[C---:B------:R-:W-:Y:S01]  /*01b0*/  ISETP.LT.AND P0, PT, R0.reuse, 0x800, P1 ;  /* 0x000008000000780c */ /* 0x040fe20000f01270 */
[----:B------:R-:W-:Y:S01]  /*01c0*/  IMAD.WIDE R10, R11, 0x4, R2 ;  /* 0x000000040b0a7825 */ /* 0x000fe200078e0202 */
[----:B------:R-:W-:-:S02]  /*01d0*/  ISETP.LT.AND P1, PT, R0, 0x800, P2 ;  /* 0x000008000000780c */ /* 0x000fc40001721270 */
[----:B------:R-:W-:Y:S01]  /*01e0*/  ISETP.GT.AND P2, PT, R12, RZ, PT ;  /* 0x000000ff0c00720c */ /* 0x000fe20003f44270 */
[----:B------:R-:W-:-:S03]  /*01f0*/  VIADD R15, R7, 0xfffffffd ;  /* 0xfffffffd070f7836 */ /* 0x000fc60000000000 */
[----:B------:R-:W-:Y:S01]  /*0200*/  ISETP.GT.AND P2, PT, R13, -0x1, P2 ;  /* 0xffffffff0d00780c */ /* 0x000fe20001744270 */
[----:B------:R-:W-:-:S04]  /*0210*/  IMAD.MOV.U32 R6, RZ, RZ, RZ ;  /* 0x000000ffff067224 */ /* 0x000fc800078e00ff */
[----:B------:R1:W2:Y:S01]  /*0220*/  @P0 LDG.E.EL R4, desc[UR4][R8.64] ;  /* 0x0000000408040981 */ /* 0x0002a2000c2e1900 */
[----:B------:R-:W-:-:S03]  /*0230*/  ISETP.LT.AND P2, PT, R0, 0x800, P2 ;  /* 0x000008000000780c */ /* 0x000fc60001741270 */
[----:B------:R-:W3:Y:S01]  /*0240*/  @P1 LDG.E.EL R5, desc[UR4][R10.64] ;  /* 0x000000040a051981 */ /* 0x000ee2000c2e1900 */
[--C-:B------:R-:W-:Y:S01]  /*0250*/  IMAD.WIDE R14, R15, 0x4, R2.reuse ;  /* 0x000000040f0e7825 */ /* 0x100fe200078e0202 */
[----:B------:R-:W-:Y:S02]  /*0260*/  LOP3.LUT R12, R13, R12, RZ, 0xfc, !PT ;  /* 0x0000000c0d0c7212 */ /* 0x000fe400078efcff */
[----:B------:R-:W-:Y:S01]  /*0270*/  ISETP.GE.AND P3, PT, R0, 0x800, PT ;  /* 0x000008000000780c */ /* 0x000fe20003f66270 */
[C---:B------:R-:W-:Y:S01]  /*0280*/  VIADD R17, R7.reuse, 0xffffffff ;  /* 0xffffffff07117836 */ /* 0x040fe20000000000 */
[----:B------:R4:W5:Y:S01]  /*0290*/  @P1 LDG.E.EL R6, desc[UR4][R14.64] ;  /* 0x000000040e061981 */ /* 0x000962000c2e1900 */
[----:B------:R-:W-:Y:S01]  /*02a0*/  VIADD R19, R7, 0x3 ;  /* 0x0000000307137836 */ /* 0x000fe20000000000 */
[----:B------:R-:W-:Y:S02]  /*02b0*/  ISETP.GT.AND P4, PT, R12, -0x1, !P3 ;  /* 0xffffffff0c00780c */ /* 0x000fe40005f84270 */
[----:B------:R-:W-:Y:S01]  /*02c0*/  CS2R R12, SRZ ;  /* 0x00000000000c7805 */ /* 0x000fe2000001ff00 */
[----:B------:R-:W-:-:S05]  /*02d0*/  IMAD.WIDE R16, R17, 0x4, R2 ;  /* 0x0000000411107825 */ /* 0x000fca00078e0202 */
[----:B------:R4:W5:Y:S01]  /*02e0*/  @P2 LDG.E.EL R12, desc[UR4][R16.64] ;  /* 0x00000004100c2981 */ /* 0x000962000c2e1900 */
[----:B-1----:R-:W-:Y:S01]  /*02f0*/  IMAD.WIDE R8, R7, 0x4, R2 ;  /* 0x0000000407087825 */ /* 0x002fe200078e0202 */
[----:B----4-:R-:W-:-:S03]  /*0300*/  CS2R R14, SRZ ;  /* 0x00000000000e7805 */ /* 0x010fc6000001ff00 */
[--C-:B------:R-:W-:Y:S01]  /*0310*/  IMAD.WIDE R18, R19, 0x4, R2.reuse ;  /* 0x0000000413127825 */ /* 0x100fe200078e0202 */
[----:B------:R-:W4:Y:S03]  /*0320*/  @P4 LDG.E.EL R13, desc[UR4][R8.64] ;  /* 0x00000004080d4981 */ /* 0x000f26000c2e1900 */
[C---:B------:R-:W-:Y:S01]  /*0330*/  VIADD R11, R7.reuse, 0x4 ;  /* 0x00000004070b7836 */ /* 0x040fe20000000000 */
[----:B------:R-:W4:Y:S01]  /*0340*/  @P2 LDG.E.EL R20, desc[UR4][R18.64] ;  /* 0x0000000412142981 */ /* 0x000f22000c2e1900 */
[----:B------:R-:W-:Y:S02]  /*0350*/  VIADD R7, R7, 0x5 ;  /* 0x0000000507077836 */ /* 0x000fe40000000000 */
[--C-:B------:R-:W-:Y:S01]  /*0360*/  IMAD.WIDE R10, R11, 0x4, R2.reuse ;  /* 0x000000040b0a7825 */ /* 0x100fe200078e0202 */
[----:B------:R-:W4:Y:S03]  /*0370*/  @P4 LDG.E.EL R14, desc[UR4][R8.64+0x4] ;  /* 0x00000404080e4981 */ /* 0x000f26000c2e1900 */
[----:B0-----:R-:W-:Y:S01]  /*0380*/  IMAD.MOV.U32 R16, RZ, RZ, RZ ;  /* 0x000000ffff107224 */ /* 0x001fe200078e00ff */
[----:B------:R-:W4:Y:S01]  /*0390*/  @P4 LDG.E.EL R15, desc[UR4][R10.64] ;  /* 0x000000040a0f4981 */ /* 0x000f22000c2e1900 */
[----:B------:R-:W-:-:S05]  /*03a0*/  IMAD.WIDE R2, R7, 0x4, R2 ;  /* 0x0000000407027825 */ /* 0x000fca00078e0202 */
[----:B------:R4:W4:Y:S01]  /*03b0*/  @P4 LDG.E.EL R16, desc[UR4][R2.64] ;  /* 0x0000000402104981 */ /* 0x000922000c2e1900 */
[----:B--2---:R-:W-:Y:S02]  /*03c0*/  SEL R4, R4, 0xff800000, P0 ;  /* 0xff80000004047807 */ /* 0x004fe40000000000 */
[----:B---3--:R-:W-:-:S04]  /*03d0*/  SEL R5, R5, 0xff800000, P1 ;  /* 0xff80000005057807 */ /* 0x008fc80000800000 */
[C---:B------:R-:W-:Y:S02]  /*03e0*/  FSETP.GT.AND P0, PT, R5.reuse, R4, PT ;  /* 0x000000040500720b */ /* 0x040fe40003f04000 */
[----:B-----5:R-:W-:Y:S02]  /*03f0*/  SEL R6, R6, 0xff800000, P1 ;  /* 0xff80000006067807 */ /* 0x020fe40000800000 */
[----:B------:R-:W-:Y:S02]  /*0400*/  FSETP.NAN.AND P1, PT, R5, R5, PT ;  /* 0x000000050500720b */ /* 0x000fe40003f28000 */
[----:B------:R-:W-:Y:S02]  /*0410*/  FSETP.NAN.AND P6, PT, R6, R6, PT ;  /* 0x000000060600720b */ /* 0x000fe40003fc8000 */
[----:B------:R-:W-:-:S05]  /*0420*/  SEL R7, R12, 0xff800000, P2 ;  /* 0xff8000000c077807 */ /* 0x000fca0001000000 */
[----:B------:R-:W-:Y:S02]  /*0430*/  @!P0 FSEL R5, R5, R4, P1 ;  /* 0x0000000405058208 */ /* 0x000fe40000800000 */
[----:B------:R-:W-:Y:S02]  /*0440*/  FSETP.NAN.AND P5, PT, R7, R7, PT ;  /* 0x000000070700720b */ /* 0x000fe40003fa8000 */
[----:B------:R-:W-:Y:S02]  /*0450*/  FSETP.GEU.AND P1, PT, R5, R6, PT ;  /* 0x000000060500720b */ /* 0x000fe40003f2e000 */
[----:B----4-:R-:W-:Y:S02]  /*0460*/  SEL R2, R13, 0xff800000, P4 ;  /* 0xff8000000d027807 */ /* 0x010fe40002000000 */
[----:B------:R-:W-:Y:S02]  /*0470*/  @!P6 FSEL R6, R6, R5, !P1 ;  /* 0x000000050606e208 */ /* 0x000fe40004800000 */
[----:B------:R-:W-:-:S02]  /*0480*/  SEL R20, R20, 0xff800000, P2 ;  /* 0xff80000014147807 */ /* 0x000fc40001000000 */
[----:B------:R-:W-:Y:S02]  /*0490*/  FSETP.NAN.AND P6, PT, R2, R2, PT ;  /* 0x000000020200720b */ /* 0x000fe40003fc8000 */
[----:B------:R-:W-:Y:S02]  /*04a0*/  FSETP.GEU.AND P2, PT, R6, R7, PT ;  /* 0x000000070600720b */ /* 0x000fe40003f4e000 */
[----:B------:R-:W-:Y:S02]  /*04b0*/  SEL R5, R14, 0xff800000, P4 ;  /* 0xff8000000e057807 */ /* 0x000fe40002000000 */
[----:B------:R-:W-:Y:S02]  /*04c0*/  @!P5 FSEL R7, R7, R6, !P2 ;  /* 0x000000060707d208 */ /* 0x000fe40005000000 */
[----:B------:R-:W-:Y:S02]  /*04d0*/  SEL R15, R15, 0xff800000, P4 ;  /* 0xff8000000f0f7807 */ /* 0x000fe40002000000 */
[----:B------:R-:W-:-:S02]  /*04e0*/  SEL R16, R16, 0xff800000, P4 ;  /* 0xff80000010107807 */ /* 0x000fc40002000000 */
[----:B------:R-:W-:Y:S02]  /*04f0*/  FSETP.NAN.AND P5, PT, R5, R5, PT ;  /* 0x000000050500720b */ /* 0x000fe40003fa8000 */
[----:B------:R-:W-:-:S04]  /*0500*/  FSETP.GEU.AND P4, PT, R7, R2, PT ;  /* 0x000000020700720b */ /* 0x000fc80003f8e000 */
[----:B------:R-:W-:Y:S02]  /*0510*/  @!P6 FSEL R2, R2, R7, !P4 ;  /* 0x000000070202e208 */ /* 0x000fe40006000000 */
[----:B------:R-:W-:Y:S02]  /*0520*/  SEL R4, RZ, 0x1, !P0 ;  /* 0x00000001ff047807 */ /* 0x000fe40004000000 */
[----:B------:R-:W-:Y:S02]  /*0530*/  FSETP.NAN.AND P6, PT, R20, R20, PT ;  /* 0x000000141400720b */ /* 0x000fe40003fc8000 */
[----:B------:R-:W-:-:S04]  /*0540*/  FSETP.GEU.AND P0, PT, R2, R5, PT ;  /* 0x000000050200720b */ /* 0x000fc80003f0e000 */
[----:B------:R-:W-:Y:S02]  /*0550*/  @!P5 FSEL R5, R5, R2, !P0 ;  /* 0x000000020505d208 */ /* 0x000fe40004000000 */
[----:B------:R-:W0:Y:S01]  /*0560*/  LDC.64 R2, c[0x0][0x218] ;  /* 0x00008600ff027b82 */ /* 0x000e220000000a00 */
[----:B------:R-:W-:Y:S02]  /*0570*/  SEL R4, R4, 0x2, P1 ;  /* 0x0000000204047807 */ /* 0x000fe40000800000 */
[----:B------:R-:W-:Y:S02]  /*0580*/  FSETP.NAN.AND P5, PT, R15, R15, PT ;  /* 0x0000000f0f00720b */ /* 0x000fe40003fa8000 */
[----:B------:R-:W-:-:S04]  /*0590*/  FSETP.GEU.AND P1, PT, R5, R20, PT ;  /* 0x000000140500720b */ /* 0x000fc80003f2e000 */
[----:B------:R-:W-:Y:S02]  /*05a0*/  @!P6 FSEL R20, R20, R5, !P1 ;  /* 0x000000051414e208 */ /* 0x000fe40004800000 */
[----:B------:R-:W-:Y:S02]  /*05b0*/  SEL R4, R4, 0x3, P2 ;  /* 0x0000000304047807 */ /* 0x000fe40001000000 */
[----:B------:R-:W-:Y:S02]  /*05c0*/  FSETP.NAN.AND P6, PT, R16, R16, PT ;  /* 0x000000101000720b */ /* 0x000fe40003fc8000 */
[----:B------:R-:W-:Y:S02]  /*05d0*/  FSETP.GEU.AND P2, PT, R20, R15, PT ;  /* 0x0000000f1400720b */ /* 0x000fe40003f4e000 */
[----:B------:R-:W-:Y:S02]  /*05e0*/  SEL R4, R4, 0x4, P4 ;  /* 0x0000000404047807 */ /* 0x000fe40002000000 */
[----:B------:R-:W-:-:S02]  /*05f0*/  @!P5 FSEL R15, R15, R20, !P2 ;  /* 0x000000140f0fd208 */ /* 0x000fc40005000000 */
[----:B------:R-:W-:Y:S02]  /*0600*/  SEL R4, R4, 0x5, P0 ;  /* 0x0000000504047807 */ /* 0x000fe40000000000 */
[----:B------:R-:W-:Y:S01]  /*0610*/  FSETP.GEU.AND P0, PT, R15, R16, PT ;  /* 0x000000100f00720b */ /* 0x000fe20003f0e000 */
[----:B0-----:R-:W-:Y:S01]  /*0620*/  IMAD.WIDE R2, R0, 0x4, R2 ;  /* 0x0000000400027825 */ /* 0x001fe200078e0202 */
[----:B------:R-:W-:Y:S02]  /*0630*/  SEL R5, R4, 0x6, P1 ;  /* 0x0000000604057807 */ /* 0x000fe40000800000 */
[----:B------:R-:W-:Y:S02]  /*0640*/  @!P6 SEL R16, R16, R15, !P0 ;  /* 0x0000000f1010e207 */ /* 0x000fe40004000000 */
[----:B------:R-:W-:Y:S02]  /*0650*/  IADD3 R4, P1, R0, UR6, RZ ;  /* 0x0000000600047c10 */ /* 0x000fe4000ff3e0ff */
[----:B------:R-:W-:Y:S01]  /*0660*/  SEL R6, R5, 0x7, P2 ;  /* 0x0000000705067807 */ /* 0x000fe20001000000 */
[----:B------:R0:W-:Y:S01]  /*0670*/  @!P3 STG.E desc[UR4][R2.64], R16 ;  /* 0x000000100200b986 */ /* 0x0001e2000c101904 */
[----:B------:R-:W-:-:S02]  /*0680*/  LEA.HI.X.SX32 R5, R0, UR7, 0x1, P1 ;  /* 0x0000000700057c11 */ /* 0x000fc400088f0eff */
[----:B------:R-:W-:Y:S01]  /*0690*/  SEL R7, R6, 0x8, P0 ;  /* 0x0000000806077807 */ /* 0x000fe20000000000 */
[----:B0-----:R-:W-:Y:S06]  /*06a0*/  @P3 EXIT ;  /* 0x000000000000394d */ /* 0x001fec0003800000 */
[----:B------:R-:W-:Y:S01]  /*06b0*/  STG.E.U8 desc[UR4][R4.64], R7 ;  /* 0x0000000704007986 */ /* 0x000fe2000c101104 */
[----:B------:R-:W-:Y:S05]  /*06c0*/  EXIT ;  /* 0x000000000000794d */ /* 0x000fea0003800000 */
.L_x_0:
[----:B------:R-:W-:-:S00]  /*06d0*/  BRA `(.L_x_0) ;  /* 0xfffffffc00fc7947 */ /* 0x000fc0000383ffff */
[----:B------:R-:W-:-:S00]  /*06e0*/  NOP ;  /* 0x0000000000007918 */ /* 0x000fc00000000000 */
        /* <DEDUP_REMOVED lines=9> */
.L_x_1:


//--------------------- .nv.constant0.triton_poi_fused_max_pool2d_with_indices_7 --------------------------
	.section	.nv.constant0.triton_poi_fused_max_pool2d_with_indices_7,"a",@progbits
	.sectionflags	@""
	.align	4
.nv.constant0.triton_poi_fused_max_pool2d_with_indices_7:
	.zero		556
